	.headerflags	@"EF_CUDA_TEXMODE_UNIFIED EF_CUDA_64BIT_ADDRESS EF_CUDA_ACCELERATORS EF_CUDA_SM90 EF_CUDA_VIRTUAL_SM(EF_CUDA_SM90)"
	.elftype	@"ET_EXEC"


//--------------------- .nv.info                  --------------------------
	.section	.nv.info,"",@"SHT_CUDA_INFO"
	.align	4


	//----- nvinfo : EIATTR_REGCOUNT
	.align		4
        /*0000*/ 	.byte	0x04, 0x2f
        /*0002*/ 	.short	(.L_3 - .L_2)
	.align		4
.L_2:
        /*0004*/ 	.word	index@(triton_poi_fused__native_batch_norm_legit_no_training_relu_25)
        /*0008*/ 	.word	0x00000010


	//----- nvinfo : EIATTR_MIN_STACK_SIZE
	.align		4
.L_3:
        /*000c*/ 	.byte	0x04, 0x12
        /*000e*/ 	.short	(.L_5 - .L_4)
	.align		4
.L_4:
        /*0010*/ 	.word	index@(triton_poi_fused__native_batch_norm_legit_no_training_relu_25)
        /*0014*/ 	.word	0x00000000


	//----- nvinfo : EIATTR_FRAME_SIZE
	.align		4
.L_5:
        /*0018*/ 	.byte	0x04, 0x11
        /*001a*/ 	.short	(.L_7 - .L_6)
	.align		4
.L_6:
        /*001c*/ 	.word	index@(triton_poi_fused__native_batch_norm_legit_no_training_relu_25)
        /*0020*/ 	.word	0x00000000


	//----- nvinfo : EIATTR_MIN_STACK_SIZE
	.align		4
.L_7:
        /*0024*/ 	.byte	0x04, 0x12
        /*0026*/ 	.short	(.L_9 - .L_8)
	.align		4
.L_8:
        /*0028*/ 	.word	index@(triton_poi_fused__native_batch_norm_legit_no_training_relu_25)
        /*002c*/ 	.word	0x00000000
.L_9:


//--------------------- .nv.info.triton_poi_fused__native_batch_norm_legit_no_training_relu_25 --------------------------
	.section	.nv.info.triton_poi_fused__native_batch_norm_legit_no_training_relu_25,"",@"SHT_CUDA_INFO"
	.sectionflags	@""
	.align	4


	//----- nvinfo : EIATTR_CUDA_API_VERSION
	.align		4
        /*0000*/ 	.byte	0x04, 0x37
        /*0002*/ 	.short	(.L_11 - .L_10)
.L_10:
        /*0004*/ 	.word	0x0000007c


	//----- nvinfo : EIATTR_KPARAM_INFO
	.align		4
.L_11:
        /*0008*/ 	.byte	0x04, 0x17
        /*000a*/ 	.short	(.L_13 - .L_12)
.L_12:
        /*000c*/ 	.word	0x00000000
        /*0010*/ 	.short	0x0006
        /*0012*/ 	.short	0x0030
        /*0014*/ 	.byte	0x00, 0xf0, 0x11, 0x00


	//----- nvinfo : EIATTR_KPARAM_INFO
	.align		4
.L_13:
        /*0018*/ 	.byte	0x04, 0x17
        /*001a*/ 	.short	(.L_15 - .L_14)
.L_14:
        /*001c*/ 	.word	0x00000000
        /*0020*/ 	.short	0x0005
        /*0022*/ 	.short	0x0028
        /*0024*/ 	.byte	0x00, 0xf4, 0x21, 0x00


	//----- nvinfo : EIATTR_KPARAM_INFO
	.align		4
.L_15:
        /*0028*/ 	.byte	0x04, 0x17
        /*002a*/ 	.short	(.L_17 - .L_16)
.L_16:
        /*002c*/ 	.word	0x00000000
        /*0030*/ 	.short	0x0004
        /*0032*/ 	.short	0x0020
        /*0034*/ 	.byte	0x00, 0xf4, 0x21, 0x00


	//----- nvinfo : EIATTR_KPARAM_INFO
	.align		4
.L_17:
        /*0038*/ 	.byte	0x04, 0x17
        /*003a*/ 	.short	(.L_19 - .L_18)
.L_18:
        /*003c*/ 	.word	0x00000000
        /*0040*/ 	.short	0x0003
        /*0042*/ 	.short	0x0018
        /*0044*/ 	.byte	0x00, 0xf4, 0x21, 0x00


	//----- nvinfo : EIATTR_KPARAM_INFO
	.align		4
.L_19:
        /*0048*/ 	.byte	0x04, 0x17
        /*004a*/ 	.short	(.L_21 - .L_20)
.L_20:
        /*004c*/ 	.word	0x00000000
        /*0050*/ 	.short	0x0002
        /*0052*/ 	.short	0x0010
        /*0054*/ 	.byte	0x00, 0xf4, 0x21, 0x00


	//----- nvinfo : EIATTR_KPARAM_INFO
	.align		4
.L_21:
        /*0058*/ 	.byte	0x04, 0x17
        /*005a*/ 	.short	(.L_23 - .L_22)
.L_22:
        /*005c*/ 	.word	0x00000000
        /*0060*/ 	.short	0x0001
        /*0062*/ 	.short	0x0008
        /*0064*/ 	.byte	0x00, 0xf4, 0x21, 0x00


	//----- nvinfo : EIATTR_KPARAM_INFO
	.align		4
.L_23:
        /*0068*/ 	.byte	0x04, 0x17
        /*006a*/ 	.short	(.L_25 - .L_24)
.L_24:
        /*006c*/ 	.word	0x00000000
        /*0070*/ 	.short	0x0000
        /*0072*/ 	.short	0x0000
        /*0074*/ 	.byte	0x00, 0xf4, 0x21, 0x00


	//----- nvinfo : EIATTR_SPARSE_MMA_MASK
	.align		4
.L_25:
        /*0078*/ 	.byte	0x03, 0x50
        /*007a*/ 	.short	0x0000


	//----- nvinfo : EIATTR_MAXREG_COUNT
	.align		4
        /*007c*/ 	.byte	0x03, 0x1b
        /*007e*/ 	.short	0x00ff


	//----- nvinfo : EIATTR_EXIT_INSTR_OFFSETS
	.align		4
        /*0080*/ 	.byte	0x04, 0x1c
        /*0082*/ 	.short	(.L_27 - .L_26)


	//   ....[0]....
.L_26:
        /*0084*/ 	.word	0x000002d0


	//----- nvinfo : EIATTR_REQNTID
	.align		4
.L_27:
        /*0088*/ 	.byte	0x04, 0x10
        /*008a*/ 	.short	(.L_29 - .L_28)
.L_28:
        /*008c*/ 	.word	0x00000080
        /*0090*/ 	.word	0x00000001
        /*0094*/ 	.word	0x00000001


	//----- nvinfo : EIATTR_CBANK_PARAM_SIZE
	.align		4
.L_29:
        /*0098*/ 	.byte	0x03, 0x19
        /*009a*/ 	.short	0x0034


	//----- nvinfo : EIATTR_PARAM_CBANK
	.align		4
        /*009c*/ 	.byte	0x04, 0x0a
        /*009e*/ 	.short	(.L_31 - .L_30)
	.align		4
.L_30:
        /*00a0*/ 	.word	index@(.nv.constant0.triton_poi_fused__native_batch_norm_legit_no_training_relu_25)
        /*00a4*/ 	.short	0x0210
        /*00a6*/ 	.short	0x0034


	//----- nvinfo : EIATTR_SW_WAR
	.align		4
.L_31:
        /*00a8*/ 	.byte	0x04, 0x36
        /*00aa*/ 	.short	(.L_33 - .L_32)
.L_32:
        /*00ac*/ 	.word	0x00000008
.L_33:


//--------------------- .nv.callgraph             --------------------------
	.section	.nv.callgraph,"",@"SHT_CUDA_CALLGRAPH"
	.align	4
	.sectionentsize	8
	.align		4
        /*0000*/ 	.word	0x00000000
	.align		4
        /*0004*/ 	.word	0xffffffff
	.align		4
        /*0008*/ 	.word	0x00000000
	.align		4
        /*000c*/ 	.word	0xfffffffe
	.align		4
        /*0010*/ 	.word	0x00000000
	.align		4
        /*0014*/ 	.word	0xfffffffd
	.align		4
        /*0018*/ 	.word	0x00000000
	.align		4
        /*001c*/ 	.word	0xfffffffc


//--------------------- .nv.constant4             --------------------------
	.section	.nv.constant4,"a",@progbits
	.align	8
	.align		8
.nv.constant4:
        /*0000*/ 	.dword	_$_str
	.align		8
        /*0008*/ 	.dword	_$_str_$_2


//--------------------- .text.triton_poi_fused__native_batch_norm_legit_no_training_relu_25 --------------------------
	.section	.text.triton_poi_fused__native_batch_norm_legit_no_training_relu_25,"ax",@progbits
	.align	128
        .global         triton_poi_fused__native_batch_norm_legit_no_training_relu_25
        .type           triton_poi_fused__native_batch_norm_legit_no_training_relu_25,@function
        .size           triton_poi_fused__native_batch_norm_legit_no_training_relu_25,(.L_x_1 - triton_poi_fused__native_batch_norm_legit_no_training_relu_25)
        .other          triton_poi_fused__native_batch_norm_legit_no_training_relu_25,@"STO_CUDA_ENTRY STV_DEFAULT"
triton_poi_fused__native_batch_norm_legit_no_training_relu_25:
.text.triton_poi_fused__native_batch_norm_legit_no_training_relu_25:
[----:B------:R-:W-:Y:S01]  /*0000*/  LDC R1, c[0x0][0x28] ;  /* 0x00000a00ff017b82 */ /* 0x000fe20000000800 */
[----:B------:R-:W1:Y:S07]  /*0010*/  S2R R0, SR_TID.X ;  /* 0x0000000000007919 */ /* 0x000e6e0000002100 */
[----:B------:R-:W2:Y:S01]  /*0020*/  LDC.64 R6, c[0x0][0x220] ;  /* 0x00008800ff067b82 */ /* 0x000ea20000000a00 */
[----:B------:R-:W-:Y:S01]  /*0030*/  ULDC.64 UR4, c[0x0][0x208] ;  /* 0x0000820000047ab9 */ /* 0x000fe20000000a00 */
[----:B------:R-:W3:Y:S06]  /*0040*/  S2R R3, SR_CTAID.X ;  /* 0x0000000000037919 */ /* 0x000eec0000002500 */
[----:B------:R-:W4:Y:S08]  /*0050*/  LDC.64 R4, c[0x0][0x218] ;  /* 0x00008600ff047b82 */ /* 0x000f300000000a00 */
[----:B------:R-:W5:Y:S08]  /*0060*/  LDC.64 R8, c[0x0][0x228] ;  /* 0x00008a00ff087b82 */ /* 0x000f700000000a00 */
[----:B------:R-:W5:Y:S01]  /*0070*/  LDC.64 R10, c[0x0][0x230] ;  /* 0x00008c00ff0a7b82 */ /* 0x000f620000000a00 */
[----:B-1----:R-:W-:-:S02]  /*0080*/  LOP3.LUT R0, R0, 0x7f, RZ, 0xc0, !PT ;  /* 0x0000007f00007812 */ /* 0x002fc400078ec0ff */
[----:B---3--:R-:W-:Y:S02]  /*0090*/  SHF.R.S32.HI R2, RZ, 0x18, R3 ;  /* 0x00000018ff027819 */ /* 0x008fe40000011403 */
[----:B------:R-:W-:Y:S02]  /*00a0*/  LEA R0, R3, R0, 0x7 ;  /* 0x0000000003007211 */ /* 0x000fe400078e38ff */
[----:B------:R-:W-:-:S04]  /*00b0*/  SGXT R3, R2, 0x1 ;  /* 0x000000010203781a */ /* 0x000fc80000000200 */
[----:B------:R-:W-:-:S04]  /*00c0*/  LEA.HI R3, R3, R0, RZ, 0x7 ;  /* 0x0000000003037211 */ /* 0x000fc800078f38ff */
[----:B------:R-:W-:-:S04]  /*00d0*/  LOP3.LUT R3, R3, 0xffffff80, RZ, 0xc0, !PT ;  /* 0xffffff8003037812 */ /* 0x000fc800078ec0ff */
[----:B------:R-:W-:Y:S02]  /*00e0*/  IADD3 R13, R0, -R3, RZ ;  /* 0x80000003000d7210 */ /* 0x000fe40007ffe0ff */
[----:B------:R-:W1:Y:S03]  /*00f0*/  LDC.64 R2, c[0x0][0x210] ;  /* 0x00008400ff027b82 */ /* 0x000e660000000a00 */
[----:B--2---:R-:W-:-:S06]  /*0100*/  IMAD.WIDE R6, R13, 0x4, R6 ;  /* 0x000000040d067825 */ /* 0x004fcc00078e0206 */
[----:B------:R-:W2:Y:S01]  /*0110*/  LDG.E.EL R6, desc[UR4][R6.64] ;  /* 0x0000000406067981 */ /* 0x000ea2000c2e1900 */
[----:B----4-:R-:W-:-:S04]  /*0120*/  IMAD.WIDE R4, R13, 0x4, R4 ;  /* 0x000000040d047825 */ /* 0x010fc800078e0204 */
[C---:B-----5:R-:W-:Y:S02]  /*0130*/  IMAD.WIDE R8, R13.reuse, 0x4, R8 ;  /* 0x000000040d087825 */ /* 0x060fe400078e0208 */
[----:B------:R3:W4:Y:S02]  /*0140*/  LDG.E.EL R5, desc[UR4][R4.64] ;  /* 0x0000000404057981 */ /* 0x000724000c2e1900 */
[----:B0-----:R-:W-:Y:S02]  /*0150*/  IMAD.WIDE R10, R13, 0x4, R10 ;  /* 0x000000040d0a7825 */ /* 0x001fe400078e020a */
[----:B------:R-:W5:Y:S02]  /*0160*/  LDG.E.EL R8, desc[UR4][R8.64] ;  /* 0x0000000408087981 */ /* 0x000f64000c2e1900 */
[C---:B-1----:R-:W-:Y:S02]  /*0170*/  IMAD.WIDE R2, R0.reuse, 0x4, R2 ;  /* 0x0000000400027825 */ /* 0x042fe400078e0202 */
[----:B------:R-:W5:Y:S04]  /*0180*/  LDG.E.EL R11, desc[UR4][R10.64] ;  /* 0x000000040a0b7981 */ /* 0x000f68000c2e1900 */
[----:B------:R0:W4:Y:S01]  /*0190*/  LDG.E R12, desc[UR4][R2.64] ;  /* 0x00000004020c7981 */ /* 0x000122000c1e1900 */
[----:B---3--:R-:W-:Y:S01]  /*01a0*/  HFMA2.MMA R4, -RZ, RZ, 1.625, 0 ;  /* 0x3e800000ff047435 */ /* 0x008fe200000001ff */
[----:B0-----:R-:W0:Y:S02]  /*01b0*/  LDC.64 R2, c[0x0][0x238] ;  /* 0x00008e00ff027b82 */ /* 0x001e240000000a00 */
[----:B0-----:R-:W-:-:S04]  /*01c0*/  IMAD.WIDE R2, R0, 0x4, R2 ;  /* 0x0000000400027825 */ /* 0x001fc800078e0202 */
[----:B--2---:R-:W-:-:S04]  /*01d0*/  FADD R6, R6, 9.9999997473787516356e-06 ;  /* 0x3727c5ac06067421 */ /* 0x004fc80000000000 */
[----:B------:R-:W0:Y:S02]  /*01e0*/  MUFU.SQRT R7, R6 ;  /* 0x0000000600077308 */ /* 0x000e240000002000 */
[C---:B0-----:R-:W-:Y:S02]  /*01f0*/  FSETP.GT.AND P0, PT, R7.reuse, 8.50705917302346158658e+37, PT ;  /* 0x7e8000000700780b */ /* 0x041fe40003f04000 */
[----:B------:R-:W-:-:S11]  /*0200*/  FSETP.GEU.AND P1, PT, R7, 1.175494350822287508e-38, PT ;  /* 0x008000000700780b */ /* 0x000fd60003f2e000 */
[----:B------:R-:W-:-:S04]  /*0210*/  @P0 FMUL R7, R7, 0.25 ;  /* 0x3e80000007070820 */ /* 0x000fc80000400000 */
[----:B------:R-:W-:-:S06]  /*0220*/  @!P1 FMUL R7, R7, 16777216 ;  /* 0x4b80000007079820 */ /* 0x000fcc0000400000 */
[----:B------:R-:W0:Y:S01]  /*0230*/  MUFU.RCP R7, R7 ;  /* 0x0000000700077308 */ /* 0x000e220000001000 */
[----:B------:R-:W-:Y:S01]  /*0240*/  FSEL R4, R4, 1, P0 ;  /* 0x3f80000004047808 */ /* 0x000fe20000000000 */
[----:B----4-:R-:W-:-:S04]  /*0250*/  FADD R5, R12, -R5 ;  /* 0x800000050c057221 */ /* 0x010fc80000000000 */
[----:B------:R-:W-:-:S04]  /*0260*/  @!P1 FMUL R4, R4, 16777216 ;  /* 0x4b80000004049820 */ /* 0x000fc80000400000 */
[----:B0-----:R-:W-:-:S04]  /*0270*/  FMUL R4, R7, R4 ;  /* 0x0000000407047220 */ /* 0x001fc80000400000 */
[----:B------:R-:W-:-:S04]  /*0280*/  FMUL R4, R5, R4 ;  /* 0x0000000405047220 */ /* 0x000fc80000400000 */
[----:B-----5:R-:W-:-:S05]  /*0290*/  FFMA R4, R8, R4, R11 ;  /* 0x0000000408047223 */ /* 0x020fca000000000b */
[----:B------:R-:W-:-:S04]  /*02a0*/  FSETP.GEU.AND P0, PT, R4, RZ, PT ;  /* 0x000000ff0400720b */ /* 0x000fc80003f0e000 */
[----:B------:R-:W-:-:S05]  /*02b0*/  FSEL R5, R4, RZ, P0 ;  /* 0x000000ff04057208 */ /* 0x000fca0000000000 */
[----:B------:R-:W-:Y:S01]  /*02c0*/  STG.E desc[UR4][R2.64], R5 ;  /* 0x0000000502007986 */ /* 0x000fe2000c101904 */
[----:B------:R-:W-:Y:S05]  /*02d0*/  EXIT ;  /* 0x000000000000794d */ /* 0x000fea0003800000 */
.L_x_0:
[----:B------:R-:W-:-:S00]  /*02e0*/  BRA `(.L_x_0) ;  /* 0xfffffffc00fc7947 */ /* 0x000fc0000383ffff */
[----:B------:R-:W-:-:S00]  /*02f0*/  NOP ;  /* 0x0000000000007918 */ /* 0x000fc00000000000 */
        /* <DEDUP_REMOVED lines=8> */
.L_x_1:


//--------------------- .nv.global.init           --------------------------
	.section	.nv.global.init,"aw",@progbits
.nv.global.init:
	.type		_$_str,@object
	.size		_$_str,(_$_str_$_2 - _$_str)
_$_str:
        /*0000*/ 	.byte	0x5f, 0x5f, 0x43, 0x55, 0x44, 0x41, 0x5f, 0x46, 0x54, 0x5a, 0x00
	.type		_$_str_$_2,@object
	.size		_$_str_$_2,(.L_1 - _$_str_$_2)
_$_str_$_2:
        /*000b*/ 	.byte	0x5f, 0x5f, 0x43, 0x55, 0x44, 0x41, 0x5f, 0x50, 0x52, 0x45, 0x43, 0x5f, 0x53, 0x51, 0x52, 0x54
        /*001b*/ 	.byte	0x00
.L_1:


//--------------------- .nv.constant0.triton_poi_fused__native_batch_norm_legit_no_training_relu_25 --------------------------
	.section	.nv.constant0.triton_poi_fused__native_batch_norm_legit_no_training_relu_25,"a",@progbits
	.sectionflags	@""
	.align	4
.nv.constant0.triton_poi_fused__native_batch_norm_legit_no_training_relu_25:
	.zero		580
